	.headerflags	@"EF_CUDA_TEXMODE_UNIFIED EF_CUDA_64BIT_ADDRESS EF_CUDA_ACCELERATORS EF_CUDA_SM90 EF_CUDA_VIRTUAL_SM(EF_CUDA_SM90)"
	.elftype	@"ET_EXEC"


//--------------------- .nv.info                  --------------------------
	.section	.nv.info,"",@"SHT_CUDA_INFO"
	.align	4


	//----- nvinfo : EIATTR_REGCOUNT
	.align		4
        /*0000*/ 	.byte	0x04, 0x2f
        /*0002*/ 	.short	(.L_1 - .L_0)
	.align		4
.L_0:
        /*0004*/ 	.word	index@(triton_poi_fused_add_clamp_8)
        /*0008*/ 	.word	0x00000008


	//----- nvinfo : EIATTR_MIN_STACK_SIZE
	.align		4
.L_1:
        /*000c*/ 	.byte	0x04, 0x12
        /*000e*/ 	.short	(.L_3 - .L_2)
	.align		4
.L_2:
        /*0010*/ 	.word	index@(triton_poi_fused_add_clamp_8)
        /*0014*/ 	.word	0x00000000


	//----- nvinfo : EIATTR_FRAME_SIZE
	.align		4
.L_3:
        /*0018*/ 	.byte	0x04, 0x11
        /*001a*/ 	.short	(.L_5 - .L_4)
	.align		4
.L_4:
        /*001c*/ 	.word	index@(triton_poi_fused_add_clamp_8)
        /*0020*/ 	.word	0x00000000


	//----- nvinfo : EIATTR_MIN_STACK_SIZE
	.align		4
.L_5:
        /*0024*/ 	.byte	0x04, 0x12
        /*0026*/ 	.short	(.L_7 - .L_6)
	.align		4
.L_6:
        /*0028*/ 	.word	index@(triton_poi_fused_add_clamp_8)
        /*002c*/ 	.word	0x00000000
.L_7:


//--------------------- .nv.info.triton_poi_fused_add_clamp_8 --------------------------
	.section	.nv.info.triton_poi_fused_add_clamp_8,"",@"SHT_CUDA_INFO"
	.sectionflags	@""
	.align	4


	//----- nvinfo : EIATTR_CUDA_API_VERSION
	.align		4
        /*0000*/ 	.byte	0x04, 0x37
        /*0002*/ 	.short	(.L_9 - .L_8)
.L_8:
        /*0004*/ 	.word	0x0000007c


	//----- nvinfo : EIATTR_KPARAM_INFO
	.align		4
.L_9:
        /*0008*/ 	.byte	0x04, 0x17
        /*000a*/ 	.short	(.L_11 - .L_10)
.L_10:
        /*000c*/ 	.word	0x00000000
        /*0010*/ 	.short	0x0001
        /*0012*/ 	.short	0x0008
        /*0014*/ 	.byte	0x00, 0xf0, 0x11, 0x00


	//----- nvinfo : EIATTR_KPARAM_INFO
	.align		4
.L_11:
        /*0018*/ 	.byte	0x04, 0x17
        /*001a*/ 	.short	(.L_13 - .L_12)
.L_12:
        /*001c*/ 	.word	0x00000000
        /*0020*/ 	.short	0x0000
        /*0022*/ 	.short	0x0000
        /*0024*/ 	.byte	0x00, 0xf4, 0x21, 0x00


	//----- nvinfo : EIATTR_SPARSE_MMA_MASK
	.align		4
.L_13:
        /*0028*/ 	.byte	0x03, 0x50
        /*002a*/ 	.short	0x0000


	//----- nvinfo : EIATTR_MAXREG_COUNT
	.align		4
        /*002c*/ 	.byte	0x03, 0x1b
        /*002e*/ 	.short	0x00ff


	//----- nvinfo : EIATTR_EXIT_INSTR_OFFSETS
	.align		4
        /*0030*/ 	.byte	0x04, 0x1c
        /*0032*/ 	.short	(.L_15 - .L_14)


	//   ....[0]....
.L_14:
        /*0034*/ 	.word	0x00000100


	//   ....[1]....
        /*0038*/ 	.word	0x00000130


	//----- nvinfo : EIATTR_REQNTID
	.align		4
.L_15:
        /*003c*/ 	.byte	0x04, 0x10
        /*003e*/ 	.short	(.L_17 - .L_16)
.L_16:
        /*0040*/ 	.word	0x00000020
        /*0044*/ 	.word	0x00000001
        /*0048*/ 	.word	0x00000001


	//----- nvinfo : EIATTR_CBANK_PARAM_SIZE
	.align		4
.L_17:
        /*004c*/ 	.byte	0x03, 0x19
        /*004e*/ 	.short	0x000c


	//----- nvinfo : EIATTR_PARAM_CBANK
	.align		4
        /*0050*/ 	.byte	0x04, 0x0a
        /*0052*/ 	.short	(.L_19 - .L_18)
	.align		4
.L_18:
        /*0054*/ 	.word	index@(.nv.constant0.triton_poi_fused_add_clamp_8)
        /*0058*/ 	.short	0x0210
        /*005a*/ 	.short	0x000c


	//----- nvinfo : EIATTR_SW_WAR
	.align		4
.L_19:
        /*005c*/ 	.byte	0x04, 0x36
        /*005e*/ 	.short	(.L_21 - .L_20)
.L_20:
        /*0060*/ 	.word	0x00000008
.L_21:


//--------------------- .nv.callgraph             --------------------------
	.section	.nv.callgraph,"",@"SHT_CUDA_CALLGRAPH"
	.align	4
	.sectionentsize	8
	.align		4
        /*0000*/ 	.word	0x00000000
	.align		4
        /*0004*/ 	.word	0xffffffff
	.align		4
        /*0008*/ 	.word	0x00000000
	.align		4
        /*000c*/ 	.word	0xfffffffe
	.align		4
        /*0010*/ 	.word	0x00000000
	.align		4
        /*0014*/ 	.word	0xfffffffd
	.align		4
        /*0018*/ 	.word	0x00000000
	.align		4
        /*001c*/ 	.word	0xfffffffc


//--------------------- .text.triton_poi_fused_add_clamp_8 --------------------------
	.section	.text.triton_poi_fused_add_clamp_8,"ax",@progbits
	.align	128
        .global         triton_poi_fused_add_clamp_8
        .type           triton_poi_fused_add_clamp_8,@function
        .size           triton_poi_fused_add_clamp_8,(.L_x_1 - triton_poi_fused_add_clamp_8)
        .other          triton_poi_fused_add_clamp_8,@"STO_CUDA_ENTRY STV_DEFAULT"
triton_poi_fused_add_clamp_8:
.text.triton_poi_fused_add_clamp_8:
[----:B------:R-:W0:Y:S02]  /*0000*/  LDC R1, c[0x0][0x28] ;  /* 0x00000a00ff017b82 */ /* 0x000e240000000800 */
[----:B------:R-:W1:Y:S01]  /*0010*/  S2R R2, SR_TID.X ;  /* 0x0000000000027919 */ /* 0x000e620000002100 */
[----:B------:R-:W2:Y:S01]  /*0020*/  LDC.64 R4, c[0x0][0x210] ;  /* 0x00008400ff047b82 */ /* 0x000ea20000000a00 */
[----:B------:R-:W3:Y:S01]  /*0030*/  S2R R3, SR_CTAID.X ;  /* 0x0000000000037919 */ /* 0x000ee20000002500 */
[C---:B-1----:R-:W-:Y:S02]  /*0040*/  LOP3.LUT R0, R2.reuse, 0x3, RZ, 0xc0, !PT ;  /* 0x0000000302007812 */ /* 0x042fe400078ec0ff */
[----:B------:R-:W-:-:S03]  /*0050*/  LOP3.LUT P0, RZ, R2, 0x1c, RZ, 0xc0, !PT ;  /* 0x0000001c02ff7812 */ /* 0x000fc6000780c0ff */
[----:B---3--:R-:W-:-:S04]  /*0060*/  IMAD R3, R3, 0x4, R0 ;  /* 0x0000000403037824 */ /* 0x008fc800078e0200 */
[C---:B--2---:R-:W-:Y:S01]  /*0070*/  IMAD.WIDE R4, R3.reuse, 0x8, R4 ;  /* 0x0000000803047825 */ /* 0x044fe200078e0204 */
[----:B------:R-:W-:Y:S02]  /*0080*/  I2FP.F32.S32 R0, R3 ;  /* 0x0000000300007245 */ /* 0x000fe40000201400 */
[----:B------:R-:W-:-:S03]  /*0090*/  ISETP.LT.AND P0, PT, R3, 0x4, !P0 ;  /* 0x000000040300780c */ /* 0x000fc60004701270 */
[----:B------:R-:W-:-:S05]  /*00a0*/  FMUL R0, R0, 0.3333333432674407959 ;  /* 0x3eaaaaab00007820 */ /* 0x000fca0000400000 */
[----:B------:R-:W-:-:S06]  /*00b0*/  FMNMX R0, RZ, R0, !PT ;  /* 0x00000000ff007209 */ /* 0x000fcc0007800000 */
[----:B------:R-:W1:Y:S02]  /*00c0*/  F2I.TRUNC.NTZ R0, R0 ;  /* 0x0000000000007305 */ /* 0x000e64000020f100 */
[----:B-1----:R-:W-:-:S05]  /*00d0*/  VIMNMX R2, RZ, R0, PT ;  /* 0x00000000ff027248 */ /* 0x002fca0003fe0100 */
[----:B------:R-:W-:-:S05]  /*00e0*/  VIADD R2, R2, 0x1 ;  /* 0x0000000102027836 */ /* 0x000fca0000000000 */
[----:B------:R-:W-:Y:S01]  /*00f0*/  SHF.R.S32.HI R3, RZ, 0x1f, R2 ;  /* 0x0000001fff037819 */ /* 0x000fe20000011402 */
[----:B------:R-:W-:Y:S06]  /*0100*/  @!P0 EXIT ;  /* 0x000000000000894d */ /* 0x000fec0003800000 */
[----:B------:R-:W-:Y:S02]  /*0110*/  ULDC.64 UR4, c[0x0][0x208] ;  /* 0x0000820000047ab9 */ /* 0x000fe40000000a00 */
[----:B------:R-:W-:Y:S01]  /*0120*/  STG.E.64 desc[UR4][R4.64], R2 ;  /* 0x0000000204007986 */ /* 0x000fe2000c101b04 */
[----:B------:R-:W-:Y:S05]  /*0130*/  EXIT ;  /* 0x000000000000794d */ /* 0x000fea0003800000 */
.L_x_0:
[----:B------:R-:W-:-:S00]  /*0140*/  BRA `(.L_x_0) ;  /* 0xfffffffc00fc7947 */ /* 0x000fc0000383ffff */
[----:B------:R-:W-:-:S00]  /*0150*/  NOP ;  /* 0x0000000000007918 */ /* 0x000fc00000000000 */
        /* <DEDUP_REMOVED lines=10> */
.L_x_1:


//--------------------- .nv.constant0.triton_poi_fused_add_clamp_8 --------------------------
	.section	.nv.constant0.triton_poi_fused_add_clamp_8,"a",@progbits
	.sectionflags	@""
	.align	4
.nv.constant0.triton_poi_fused_add_clamp_8:
	.zero		540
